	.headerflags	@"EF_CUDA_TEXMODE_UNIFIED EF_CUDA_64BIT_ADDRESS EF_CUDA_ACCELERATORS EF_CUDA_SM90 EF_CUDA_VIRTUAL_SM(EF_CUDA_SM90)"
	.elftype	@"ET_EXEC"


//--------------------- .nv.info                  --------------------------
	.section	.nv.info,"",@"SHT_CUDA_INFO"
	.align	4


	//----- nvinfo : EIATTR_REGCOUNT
	.align		4
        /*0000*/ 	.byte	0x04, 0x2f
        /*0002*/ 	.short	(.L_3 - .L_2)
	.align		4
.L_2:
        /*0004*/ 	.word	index@(triton_poi_fused_clamp_convolution_div_pow_sqrt_sub_5)
        /*0008*/ 	.word	0x00000020


	//----- nvinfo : EIATTR_MIN_STACK_SIZE
	.align		4
.L_3:
        /*000c*/ 	.byte	0x04, 0x12
        /*000e*/ 	.short	(.L_5 - .L_4)
	.align		4
.L_4:
        /*0010*/ 	.word	index@(triton_poi_fused_clamp_convolution_div_pow_sqrt_sub_5)
        /*0014*/ 	.word	0x00000000


	//----- nvinfo : EIATTR_FRAME_SIZE
	.align		4
.L_5:
        /*0018*/ 	.byte	0x04, 0x11
        /*001a*/ 	.short	(.L_7 - .L_6)
	.align		4
.L_6:
        /*001c*/ 	.word	index@(triton_poi_fused_clamp_convolution_div_pow_sqrt_sub_5)
        /*0020*/ 	.word	0x00000000


	//----- nvinfo : EIATTR_MIN_STACK_SIZE
	.align		4
.L_7:
        /*0024*/ 	.byte	0x04, 0x12
        /*0026*/ 	.short	(.L_9 - .L_8)
	.align		4
.L_8:
        /*0028*/ 	.word	index@(triton_poi_fused_clamp_convolution_div_pow_sqrt_sub_5)
        /*002c*/ 	.word	0x00000000
.L_9:


//--------------------- .nv.info.triton_poi_fused_clamp_convolution_div_pow_sqrt_sub_5 --------------------------
	.section	.nv.info.triton_poi_fused_clamp_convolution_div_pow_sqrt_sub_5,"",@"SHT_CUDA_INFO"
	.sectionflags	@""
	.align	4


	//----- nvinfo : EIATTR_CUDA_API_VERSION
	.align		4
        /*0000*/ 	.byte	0x04, 0x37
        /*0002*/ 	.short	(.L_11 - .L_10)
.L_10:
        /*0004*/ 	.word	0x0000007c


	//----- nvinfo : EIATTR_KPARAM_INFO
	.align		4
.L_11:
        /*0008*/ 	.byte	0x04, 0x17
        /*000a*/ 	.short	(.L_13 - .L_12)
.L_12:
        /*000c*/ 	.word	0x00000000
        /*0010*/ 	.short	0x0004
        /*0012*/ 	.short	0x0020
        /*0014*/ 	.byte	0x00, 0xf0, 0x11, 0x00


	//----- nvinfo : EIATTR_KPARAM_INFO
	.align		4
.L_13:
        /*0018*/ 	.byte	0x04, 0x17
        /*001a*/ 	.short	(.L_15 - .L_14)
.L_14:
        /*001c*/ 	.word	0x00000000
        /*0020*/ 	.short	0x0003
        /*0022*/ 	.short	0x0018
        /*0024*/ 	.byte	0x00, 0xf4, 0x21, 0x00


	//----- nvinfo : EIATTR_KPARAM_INFO
	.align		4
.L_15:
        /*0028*/ 	.byte	0x04, 0x17
        /*002a*/ 	.short	(.L_17 - .L_16)
.L_16:
        /*002c*/ 	.word	0x00000000
        /*0030*/ 	.short	0x0002
        /*0032*/ 	.short	0x0010
        /*0034*/ 	.byte	0x00, 0xf4, 0x21, 0x00


	//----- nvinfo : EIATTR_KPARAM_INFO
	.align		4
.L_17:
        /*0038*/ 	.byte	0x04, 0x17
        /*003a*/ 	.short	(.L_19 - .L_18)
.L_18:
        /*003c*/ 	.word	0x00000000
        /*0040*/ 	.short	0x0001
        /*0042*/ 	.short	0x0008
        /*0044*/ 	.byte	0x00, 0xf4, 0x21, 0x00


	//----- nvinfo : EIATTR_KPARAM_INFO
	.align		4
.L_19:
        /*0048*/ 	.byte	0x04, 0x17
        /*004a*/ 	.short	(.L_21 - .L_20)
.L_20:
        /*004c*/ 	.word	0x00000000
        /*0050*/ 	.short	0x0000
        /*0052*/ 	.short	0x0000
        /*0054*/ 	.byte	0x00, 0xf4, 0x21, 0x00


	//----- nvinfo : EIATTR_SPARSE_MMA_MASK
	.align		4
.L_21:
        /*0058*/ 	.byte	0x03, 0x50
        /*005a*/ 	.short	0x0000


	//----- nvinfo : EIATTR_MAXREG_COUNT
	.align		4
        /*005c*/ 	.byte	0x03, 0x1b
        /*005e*/ 	.short	0x00ff


	//----- nvinfo : EIATTR_EXIT_INSTR_OFFSETS
	.align		4
        /*0060*/ 	.byte	0x04, 0x1c
        /*0062*/ 	.short	(.L_23 - .L_22)


	//   ....[0]....
.L_22:
        /*0064*/ 	.word	0x00000760


	//----- nvinfo : EIATTR_REQNTID
	.align		4
.L_23:
        /*0068*/ 	.byte	0x04, 0x10
        /*006a*/ 	.short	(.L_25 - .L_24)
.L_24:
        /*006c*/ 	.word	0x00000080
        /*0070*/ 	.word	0x00000001
        /*0074*/ 	.word	0x00000001


	//----- nvinfo : EIATTR_CBANK_PARAM_SIZE
	.align		4
.L_25:
        /*0078*/ 	.byte	0x03, 0x19
        /*007a*/ 	.short	0x0024


	//----- nvinfo : EIATTR_PARAM_CBANK
	.align		4
        /*007c*/ 	.byte	0x04, 0x0a
        /*007e*/ 	.short	(.L_27 - .L_26)
	.align		4
.L_26:
        /*0080*/ 	.word	index@(.nv.constant0.triton_poi_fused_clamp_convolution_div_pow_sqrt_sub_5)
        /*0084*/ 	.short	0x0210
        /*0086*/ 	.short	0x0024


	//----- nvinfo : EIATTR_SW_WAR
	.align		4
.L_27:
        /*0088*/ 	.byte	0x04, 0x36
        /*008a*/ 	.short	(.L_29 - .L_28)
.L_28:
        /*008c*/ 	.word	0x00000008
.L_29:


//--------------------- .nv.callgraph             --------------------------
	.section	.nv.callgraph,"",@"SHT_CUDA_CALLGRAPH"
	.align	4
	.sectionentsize	8
	.align		4
        /*0000*/ 	.word	0x00000000
	.align		4
        /*0004*/ 	.word	0xffffffff
	.align		4
        /*0008*/ 	.word	0x00000000
	.align		4
        /*000c*/ 	.word	0xfffffffe
	.align		4
        /*0010*/ 	.word	0x00000000
	.align		4
        /*0014*/ 	.word	0xfffffffd
	.align		4
        /*0018*/ 	.word	0x00000000
	.align		4
        /*001c*/ 	.word	0xfffffffc


//--------------------- .nv.constant4             --------------------------
	.section	.nv.constant4,"a",@progbits
	.align	8
	.align		8
.nv.constant4:
        /*0000*/ 	.dword	_$_str
	.align		8
        /*0008*/ 	.dword	_$_str_$_2


//--------------------- .text.triton_poi_fused_clamp_convolution_div_pow_sqrt_sub_5 --------------------------
	.section	.text.triton_poi_fused_clamp_convolution_div_pow_sqrt_sub_5,"ax",@progbits
	.align	128
        .global         triton_poi_fused_clamp_convolution_div_pow_sqrt_sub_5
        .type           triton_poi_fused_clamp_convolution_div_pow_sqrt_sub_5,@function
        .size           triton_poi_fused_clamp_convolution_div_pow_sqrt_sub_5,(.L_x_1 - triton_poi_fused_clamp_convolution_div_pow_sqrt_sub_5)
        .other          triton_poi_fused_clamp_convolution_div_pow_sqrt_sub_5,@"STO_CUDA_ENTRY STV_DEFAULT"
triton_poi_fused_clamp_convolution_div_pow_sqrt_sub_5:
.text.triton_poi_fused_clamp_convolution_div_pow_sqrt_sub_5:
[----:B------:R-:W-:Y:S01]  /*0000*/  LDC R1, c[0x0][0x28] ;  /* 0x00000a00ff017b82 */ /* 0x000fe20000000800 */
[----:B------:R-:W1:Y:S07]  /*0010*/  S2R R0, SR_TID.X ;  /* 0x0000000000007919 */ /* 0x000e6e0000002100 */
[----:B------:R-:W2:Y:S01]  /*0020*/  LDC.64 R2, c[0x0][0x210] ;  /* 0x00008400ff027b82 */ /* 0x000ea20000000a00 */
[----:B------:R-:W-:Y:S01]  /*0030*/  ULDC.64 UR4, c[0x0][0x208] ;  /* 0x0000820000047ab9 */ /* 0x000fe20000000a00 */
[----:B------:R-:W3:Y:S06]  /*0040*/  S2R R5, SR_CTAID.X ;  /* 0x0000000000057919 */ /* 0x000eec0000002500 */
[----:B------:R-:W4:Y:S01]  /*0050*/  LDC.64 R24, c[0x0][0x220] ;  /* 0x00008800ff187b82 */ /* 0x000f220000000a00 */
[----:B-1----:R-:W-:-:S02]  /*0060*/  SHF.L.U32 R0, R0, 0x2, RZ ;  /* 0x0000000200007819 */ /* 0x002fc400000006ff */
[----:B---3--:R-:W-:Y:S02]  /*0070*/  SHF.R.S32.HI R7, RZ, 0x15, R5 ;  /* 0x00000015ff077819 */ /* 0x008fe40000011405 */
[----:B------:R-:W-:Y:S02]  /*0080*/  LOP3.LUT R0, R0, 0x1fc, RZ, 0xc0, !PT ;  /* 0x000001fc00007812 */ /* 0x000fe400078ec0ff */
[----:B------:R-:W-:Y:S02]  /*0090*/  SGXT R7, R7, 0x1 ;  /* 0x000000010707781a */ /* 0x000fe40000000200 */
[----:B------:R-:W-:Y:S02]  /*00a0*/  LEA R0, R5, R0, 0xa ;  /* 0x0000000005007211 */ /* 0x000fe400078e50ff */
[----:B------:R-:W1:Y:S02]  /*00b0*/  LDC.64 R4, c[0x0][0x218] ;  /* 0x00008600ff047b82 */ /* 0x000e640000000a00 */
[----:B------:R-:W-:Y:S01]  /*00c0*/  LEA.HI R8, R7, R0, RZ, 0x8 ;  /* 0x0000000007087211 */ /* 0x000fe200078f40ff */
[----:B--2---:R-:W-:-:S03]  /*00d0*/  IMAD.WIDE R2, R0, 0x4, R2 ;  /* 0x0000000400027825 */ /* 0x004fc600078e0202 */
[----:B------:R-:W-:Y:S02]  /*00e0*/  SHF.R.S32.HI R6, RZ, 0x8, R8 ;  /* 0x00000008ff067819 */ /* 0x000fe40000011408 */
[----:B------:R-:W2:Y:S02]  /*00f0*/  LDG.E.128 R12, desc[UR4][R2.64] ;  /* 0x00000004020c7981 */ /* 0x000ea4000c1e1d00 */
[----:B------:R-:W-:Y:S01]  /*0100*/  LEA.HI R7, R6, R6, RZ, 0x7 ;  /* 0x0000000606077211 */ /* 0x000fe200078f38ff */
[----:B----4-:R-:W-:Y:S01]  /*0110*/  IMAD.WIDE R24, R0, 0x4, R24 ;  /* 0x0000000400187825 */ /* 0x010fe200078e0218 */
[----:B------:R-:W3:Y:S02]  /*0120*/  LDG.E.128 R16, desc[UR4][R2.64+0x800] ;  /* 0x0008000402107981 */ /* 0x000ee4000c1e1d00 */
[----:B------:R-:W-:-:S04]  /*0130*/  LOP3.LUT R7, R7, 0xffffff80, RZ, 0xc0, !PT ;  /* 0xffffff8007077812 */ /* 0x000fc800078ec0ff */
[----:B------:R-:W-:-:S05]  /*0140*/  IADD3 R7, R6, -R7, RZ ;  /* 0x8000000706077210 */ /* 0x000fca0007ffe0ff */
[----:B-1----:R-:W-:Y:S01]  /*0150*/  IMAD.WIDE R6, R7, 0x4, R4 ;  /* 0x0000000407067825 */ /* 0x002fe200078e0204 */
[----:B------:R-:W-:-:S04]  /*0160*/  IADD3 R8, R8, 0x200, RZ ;  /* 0x0000020008087810 */ /* 0x000fc80007ffe0ff */
[----:B------:R-:W2:Y:S01]  /*0170*/  LDG.E.EL R21, desc[UR4][R6.64] ;  /* 0x0000000406157981 */ /* 0x000ea2000c2e1900 */
[----:B------:R-:W-:-:S04]  /*0180*/  SHF.R.S32.HI R8, RZ, 0x8, R8 ;  /* 0x00000008ff087819 */ /* 0x000fc80000011408 */
[----:B------:R-:W-:-:S04]  /*0190*/  LEA.HI R9, R8, R8, RZ, 0x7 ;  /* 0x0000000808097211 */ /* 0x000fc800078f38ff */
[----:B------:R-:W-:-:S04]  /*01a0*/  LOP3.LUT R9, R9, 0xffffff80, RZ, 0xc0, !PT ;  /* 0xffffff8009097812 */ /* 0x000fc800078ec0ff */
[----:B------:R-:W-:-:S05]  /*01b0*/  IADD3 R9, R8, -R9, RZ ;  /* 0x8000000908097210 */ /* 0x000fca0007ffe0ff */
[----:B------:R-:W-:Y:S02]  /*01c0*/  IMAD.WIDE R22, R9, 0x4, R4 ;  /* 0x0000000409167825 */ /* 0x000fe400078e0204 */
[----:B------:R-:W4:Y:S04]  /*01d0*/  LDG.E.128 R8, desc[UR4][R24.64] ;  /* 0x0000000418087981 */ /* 0x000f28000c1e1d00 */
[----:B------:R-:W3:Y:S04]  /*01e0*/  LDG.E.EL R20, desc[UR4][R22.64] ;  /* 0x0000000416147981 */ /* 0x000ee8000c2e1900 */
[----:B------:R1:W5:Y:S01]  /*01f0*/  LDG.E.128 R4, desc[UR4][R24.64+0x800] ;  /* 0x0008000418047981 */ /* 0x000362000c1e1d00 */
[--C-:B--2---:R-:W-:Y:S01]  /*0200*/  FADD R13, R13, R21.reuse ;  /* 0x000000150d0d7221 */ /* 0x104fe20000000000 */
[----:B------:R-:W-:-:S03]  /*0210*/  FADD R12, R12, R21 ;  /* 0x000000150c0c7221 */ /* 0x000fc60000000000 */
[----:B------:R-:W2:Y:S08]  /*0220*/  MUFU.SQRT R26, R13 ;  /* 0x0000000d001a7308 */ /* 0x000eb00000002000 */
[----:B------:R-:W1:Y:S01]  /*0230*/  MUFU.SQRT R27, R12 ;  /* 0x0000000c001b7308 */ /* 0x000e620000002000 */
[--C-:B------:R-:W-:Y:S01]  /*0240*/  FADD R14, R14, R21.reuse ;  /* 0x000000150e0e7221 */ /* 0x100fe20000000000 */
[----:B------:R-:W-:Y:S01]  /*0250*/  FADD R15, R15, R21 ;  /* 0x000000150f0f7221 */ /* 0x000fe20000000000 */
[----:B--2---:R-:W-:-:S05]  /*0260*/  FSETP.GT.AND P3, PT, R26, 8.50705917302346158658e+37, PT ;  /* 0x7e8000001a00780b */ /* 0x004fca0003f64000 */
[----:B------:R-:W2:Y:S01]  /*0270*/  MUFU.SQRT R28, R14 ;  /* 0x0000000e001c7308 */ /* 0x000ea20000002000 */
[----:B------:R-:W-:Y:S01]  /*0280*/  FSETP.GEU.AND P5, PT, R26, 1.175494350822287508e-38, PT ;  /* 0x008000001a00780b */ /* 0x000fe20003fae000 */
[----:B---3--:R-:W-:Y:S01]  /*0290*/  FADD R16, R16, R20 ;  /* 0x0000001410107221 */ /* 0x008fe20000000000 */
[----:B01----:R-:W-:-:S05]  /*02a0*/  FSETP.GT.AND P2, PT, R27, 8.50705917302346158658e+37, PT ;  /* 0x7e8000001b00780b */ /* 0x003fca0003f44000 */
[----:B------:R-:W0:Y:S01]  /*02b0*/  MUFU.SQRT R21, R15 ;  /* 0x0000000f00157308 */ /* 0x000e220000002000 */
[----:B------:R-:W-:Y:S01]  /*02c0*/  FSETP.GEU.AND P4, PT, R27, 1.175494350822287508e-38, PT ;  /* 0x008000001b00780b */ /* 0x000fe20003f8e000 */
[----:B------:R-:W-:Y:S01]  /*02d0*/  @P3 FMUL R26, R26, 0.25 ;  /* 0x3e8000001a1a3820 */ /* 0x000fe20000400000 */
[----:B----4-:R-:W-:-:S05]  /*02e0*/  @P3 FMUL R9, R9, 0.25 ;  /* 0x3e80000009093820 */ /* 0x010fca0000400000 */
[----:B------:R-:W1:Y:S01]  /*02f0*/  MUFU.SQRT R22, R16 ;  /* 0x0000001000167308 */ /* 0x000e620000002000 */
[----:B------:R-:W-:Y:S01]  /*0300*/  @!P5 FMUL R26, R26, 16777216 ;  /* 0x4b8000001a1ad820 */ /* 0x000fe20000400000 */
[--C-:B------:R-:W-:Y:S01]  /*0310*/  FADD R17, R17, R20.reuse ;  /* 0x0000001411117221 */ /* 0x100fe20000000000 */
[----:B------:R-:W-:Y:S01]  /*0320*/  @!P5 FMUL R9, R9, 16777216 ;  /* 0x4b8000000909d820 */ /* 0x000fe20000400000 */
[----:B------:R-:W-:Y:S01]  /*0330*/  @P2 FMUL R27, R27, 0.25 ;  /* 0x3e8000001b1b2820 */ /* 0x000fe20000400000 */
[----:B------:R-:W-:Y:S01]  /*0340*/  @P2 FMUL R8, R8, 0.25 ;  /* 0x3e80000008082820 */ /* 0x000fe20000400000 */
[--C-:B------:R-:W-:Y:S01]  /*0350*/  FADD R18, R18, R20.reuse ;  /* 0x0000001412127221 */ /* 0x100fe20000000000 */
[----:B------:R-:W-:Y:S01]  /*0360*/  FADD R19, R19, R20 ;  /* 0x0000001413137221 */ /* 0x000fe20000000000 */
[----:B--2---:R-:W-:Y:S02]  /*0370*/  FSETP.GT.AND P1, PT, R28, 8.50705917302346158658e+37, PT ;  /* 0x7e8000001c00780b */ /* 0x004fe40003f24000 */
[----:B0-----:R-:W-:Y:S01]  /*0380*/  FSETP.GT.AND P5, PT, R21, 8.50705917302346158658e+37, PT ;  /* 0x7e8000001500780b */ /* 0x001fe20003fa4000 */
[----:B------:R-:W-:Y:S01]  /*0390*/  @!P4 FMUL R27, R27, 16777216 ;  /* 0x4b8000001b1bc820 */ /* 0x000fe20000400000 */
[----:B------:R-:W-:Y:S01]  /*03a0*/  @!P4 FMUL R8, R8, 16777216 ;  /* 0x4b8000000808c820 */ /* 0x000fe20000400000 */
[----:B------:R-:W0:Y:S01]  /*03b0*/  MUFU.SQRT R24, R17 ;  /* 0x0000001100187308 */ /* 0x000e220000002000 */
[----:B------:R-:W-:-:S02]  /*03c0*/  FSETP.GEU.AND P0, PT, R28, 1.175494350822287508e-38, PT ;  /* 0x008000001c00780b */ /* 0x000fc40003f0e000 */
[----:B------:R-:W-:-:S05]  /*03d0*/  FSETP.GEU.AND P4, PT, R21, 1.175494350822287508e-38, PT ;  /* 0x008000001500780b */ /* 0x000fca0003f8e000 */
[----:B------:R-:W2:Y:S01]  /*03e0*/  MUFU.SQRT R25, R18 ;  /* 0x0000001200197308 */ /* 0x000ea20000002000 */
[----:B-1----:R-:W-:-:S07]  /*03f0*/  FSETP.GT.AND P3, PT, R22, 8.50705917302346158658e+37, PT ;  /* 0x7e8000001600780b */ /* 0x002fce0003f64000 */
[----:B------:R-:W1:Y:S01]  /*0400*/  MUFU.SQRT R20, R19 ;  /* 0x0000001300147308 */ /* 0x000e620000002000 */
[----:B------:R-:W-:Y:S01]  /*0410*/  @P1 FMUL R28, R28, 0.25 ;  /* 0x3e8000001c1c1820 */ /* 0x000fe20000400000 */
[----:B------:R-:W-:Y:S01]  /*0420*/  @P1 FMUL R10, R10, 0.25 ;  /* 0x3e8000000a0a1820 */ /* 0x000fe20000400000 */
[----:B------:R-:W-:Y:S01]  /*0430*/  @P5 FMUL R21, R21, 0.25 ;  /* 0x3e80000015155820 */ /* 0x000fe20000400000 */
[----:B------:R-:W-:Y:S01]  /*0440*/  @P5 FMUL R11, R11, 0.25 ;  /* 0x3e8000000b0b5820 */ /* 0x000fe20000400000 */
[----:B------:R-:W-:Y:S01]  /*0450*/  @!P0 FMUL R28, R28, 16777216 ;  /* 0x4b8000001c1c8820 */ /* 0x000fe20000400000 */
[----:B------:R-:W-:Y:S01]  /*0460*/  @!P0 FMUL R10, R10, 16777216 ;  /* 0x4b8000000a0a8820 */ /* 0x000fe20000400000 */
[----:B------:R-:W-:Y:S01]  /*0470*/  @!P4 FMUL R21, R21, 16777216 ;  /* 0x4b8000001515c820 */ /* 0x000fe20000400000 */
[----:B------:R-:W-:Y:S01]  /*0480*/  @!P4 FMUL R11, R11, 16777216 ;  /* 0x4b8000000b0bc820 */ /* 0x000fe20000400000 */
[----:B0-----:R-:W-:Y:S02]  /*0490*/  FSETP.GT.AND P0, PT, R24, 8.50705917302346158658e+37, PT ;  /* 0x7e8000001800780b */ /* 0x001fe40003f04000 */
[----:B--2---:R-:W-:Y:S01]  /*04a0*/  FSETP.GT.AND P6, PT, R25, 8.50705917302346158658e+37, PT ;  /* 0x7e8000001900780b */ /* 0x004fe20003fc4000 */
[----:B-----5:R-:W-:Y:S01]  /*04b0*/  @P3 FMUL R4, R4, 0.25 ;  /* 0x3e80000004043820 */ /* 0x020fe20000400000 */
[----:B------:R-:W-:-:S02]  /*04c0*/  FSETP.GEU.AND P2, PT, R22, 1.175494350822287508e-38, PT ;  /* 0x008000001600780b */ /* 0x000fc40003f4e000 */
[----:B-1----:R-:W-:Y:S01]  /*04d0*/  FSETP.GT.AND P4, PT, R20, 8.50705917302346158658e+37, PT ;  /* 0x7e8000001400780b */ /* 0x002fe20003f84000 */
[----:B------:R-:W-:Y:S01]  /*04e0*/  @P3 FMUL R22, R22, 0.25 ;  /* 0x3e80000016163820 */ /* 0x000fe20000400000 */
[----:B------:R-:W-:Y:S02]  /*04f0*/  FSETP.GEU.AND P1, PT, R24, 1.175494350822287508e-38, PT ;  /* 0x008000001800780b */ /* 0x000fe40003f2e000 */
[C---:B------:R-:W-:Y:S02]  /*0500*/  FSETP.GEU.AND P5, PT, R25.reuse, 1.175494350822287508e-38, PT ;  /* 0x008000001900780b */ /* 0x040fe40003fae000 */
[----:B------:R-:W-:Y:S01]  /*0510*/  FSETP.GEU.AND P3, PT, R20, 1.175494350822287508e-38, PT ;  /* 0x008000001400780b */ /* 0x000fe20003f6e000 */
[----:B------:R-:W0:Y:S01]  /*0520*/  MUFU.RCP R26, R26 ;  /* 0x0000001a001a7308 */ /* 0x000e220000001000 */
[----:B------:R-:W-:Y:S01]  /*0530*/  @P0 FMUL R24, R24, 0.25 ;  /* 0x3e80000018180820 */ /* 0x000fe20000400000 */
[----:B------:R-:W-:-:S06]  /*0540*/  @P6 FMUL R25, R25, 0.25 ;  /* 0x3e80000019196820 */ /* 0x000fcc0000400000 */
[----:B------:R1:W2:Y:S01]  /*0550*/  MUFU.RCP R23, R28 ;  /* 0x0000001c00177308 */ /* 0x0002a20000001000 */
[----:B------:R-:W-:Y:S01]  /*0560*/  @P4 FMUL R20, R20, 0.25 ;  /* 0x3e80000014144820 */ /* 0x000fe20000400000 */
[----:B------:R-:W-:Y:S01]  /*0570*/  @!P1 FMUL R24, R24, 16777216 ;  /* 0x4b80000018189820 */ /* 0x000fe20000400000 */
[----:B------:R-:W-:Y:S02]  /*0580*/  @!P5 FMUL R25, R25, 16777216 ;  /* 0x4b8000001919d820 */ /* 0x000fe40000400000 */
[----:B------:R-:W-:Y:S01]  /*0590*/  @!P3 FMUL R20, R20, 16777216 ;  /* 0x4b8000001414b820 */ /* 0x000fe20000400000 */
[----:B-1----:R-:W1:Y:S01]  /*05a0*/  LDC.64 R28, c[0x0][0x228] ;  /* 0x00008a00ff1c7b82 */ /* 0x002e620000000a00 */
[----:B------:R-:W-:Y:S01]  /*05b0*/  @!P2 FMUL R22, R22, 16777216 ;  /* 0x4b8000001616a820 */ /* 0x000fe20000400000 */
[----:B0-----:R-:W-:Y:S01]  /*05c0*/  FMUL R9, R26, R9 ;  /* 0x000000091a097220 */ /* 0x001fe20000400000 */
[----:B------:R-:W0:Y:S01]  /*05d0*/  MUFU.RCP R27, R27 ;  /* 0x0000001b001b7308 */ /* 0x000e220000001000 */
[----:B--2---:R-:W-:-:S07]  /*05e0*/  FMUL R10, R23, R10 ;  /* 0x0000000a170a7220 */ /* 0x004fce0000400000 */
[----:B------:R-:W2:Y:S01]  /*05f0*/  MUFU.RCP R26, R21 ;  /* 0x00000015001a7308 */ /* 0x000ea20000001000 */
[----:B------:R-:W-:-:S07]  /*0600*/  @P0 FMUL R5, R5, 0.25 ;  /* 0x3e80000005050820 */ /* 0x000fce0000400000 */
[----:B------:R-:W3:Y:S01]  /*0610*/  MUFU.RCP R23, R22 ;  /* 0x0000001600177308 */ /* 0x000ee20000001000 */
[----:B------:R-:W-:-:S07]  /*0620*/  @P6 FMUL R6, R6, 0.25 ;  /* 0x3e80000006066820 */ /* 0x000fce0000400000 */
[----:B------:R-:W4:Y:S01]  /*0630*/  MUFU.RCP R24, R24 ;  /* 0x0000001800187308 */ /* 0x000f220000001000 */
[----:B------:R-:W-:-:S07]  /*0640*/  @P4 FMUL R7, R7, 0.25 ;  /* 0x3e80000007074820 */ /* 0x000fce0000400000 */
[----:B------:R-:W5:Y:S08]  /*0650*/  MUFU.RCP R25, R25 ;  /* 0x0000001900197308 */ /* 0x000f700000001000 */
[----:B------:R-:W5:Y:S01]  /*0660*/  MUFU.RCP R20, R20 ;  /* 0x0000001400147308 */ /* 0x000f620000001000 */
[----:B------:R-:W-:Y:S01]  /*0670*/  @!P2 FMUL R4, R4, 16777216 ;  /* 0x4b8000000404a820 */ /* 0x000fe20000400000 */
[----:B------:R-:W-:Y:S01]  /*0680*/  @!P1 FMUL R5, R5, 16777216 ;  /* 0x4b80000005059820 */ /* 0x000fe20000400000 */
[----:B------:R-:W-:Y:S01]  /*0690*/  @!P5 FMUL R6, R6, 16777216 ;  /* 0x4b8000000606d820 */ /* 0x000fe20000400000 */
[----:B------:R-:W-:Y:S01]  /*06a0*/  @!P3 FMUL R7, R7, 16777216 ;  /* 0x4b8000000707b820 */ /* 0x000fe20000400000 */
[----:B0-----:R-:W-:Y:S01]  /*06b0*/  FMUL R8, R27, R8 ;  /* 0x000000081b087220 */ /* 0x001fe20000400000 */
[----:B--2---:R-:W-:Y:S01]  /*06c0*/  FMUL R11, R26, R11 ;  /* 0x0000000b1a0b7220 */ /* 0x004fe20000400000 */
[----:B-1----:R-:W-:-:S04]  /*06d0*/  IMAD.WIDE R28, R0, 0x4, R28 ;  /* 0x00000004001c7825 */ /* 0x002fc800078e021c */
[----:B---3--:R-:W-:Y:S01]  /*06e0*/  FMUL R4, R23, R4 ;  /* 0x0000000417047220 */ /* 0x008fe20000400000 */
[----:B----4-:R-:W-:Y:S01]  /*06f0*/  FMUL R5, R24, R5 ;  /* 0x0000000518057220 */ /* 0x010fe20000400000 */
[----:B-----5:R-:W-:Y:S01]  /*0700*/  FMUL R6, R25, R6 ;  /* 0x0000000619067220 */ /* 0x020fe20000400000 */
[----:B------:R-:W-:Y:S01]  /*0710*/  STG.E.128 desc[UR4][R2.64], R12 ;  /* 0x0000000c02007986 */ /* 0x000fe2000c101d04 */
[----:B------:R-:W-:-:S03]  /*0720*/  FMUL R7, R20, R7 ;  /* 0x0000000714077220 */ /* 0x000fc60000400000 */
[----:B------:R-:W-:Y:S04]  /*0730*/  STG.E.128 desc[UR4][R2.64+0x800], R16 ;  /* 0x0008001002007986 */ /* 0x000fe8000c101d04 */
[----:B------:R-:W-:Y:S04]  /*0740*/  STG.E.128 desc[UR4][R28.64], R8 ;  /* 0x000000081c007986 */ /* 0x000fe8000c101d04 */
[----:B------:R-:W-:Y:S01]  /*0750*/  STG.E.128 desc[UR4][R28.64+0x800], R4 ;  /* 0x000800041c007986 */ /* 0x000fe2000c101d04 */
[----:B------:R-:W-:Y:S05]  /*0760*/  EXIT ;  /* 0x000000000000794d */ /* 0x000fea0003800000 */
.L_x_0:
[----:B------:R-:W-:-:S00]  /*0770*/  BRA `(.L_x_0) ;  /* 0xfffffffc00fc7947 */ /* 0x000fc0000383ffff */
[----:B------:R-:W-:-:S00]  /*0780*/  NOP ;  /* 0x0000000000007918 */ /* 0x000fc00000000000 */
[----:B------:R-:W-:-:S00]  /*0790*/  NOP ;  /* 0x0000000000007918 */ /* 0x000fc00000000000 */
[----:B------:R-:W-:-:S00]  /*07a0*/  NOP ;  /* 0x0000000000007918 */ /* 0x000fc00000000000 */
[----:B------:R-:W-:-:S00]  /*07b0*/  NOP ;  /* 0x0000000000007918 */ /* 0x000fc00000000000 */
[----:B------:R-:W-:-:S00]  /*07c0*/  NOP ;  /* 0x0000000000007918 */ /* 0x000fc00000000000 */
[----:B------:R-:W-:-:S00]  /*07d0*/  NOP ;  /* 0x0000000000007918 */ /* 0x000fc00000000000 */
[----:B------:R-:W-:-:S00]  /*07e0*/  NOP ;  /* 0x0000000000007918 */ /* 0x000fc00000000000 */
[----:B------:R-:W-:-:S00]  /*07f0*/  NOP ;  /* 0x0000000000007918 */ /* 0x000fc00000000000 */
.L_x_1:


//--------------------- .nv.global.init           --------------------------
	.section	.nv.global.init,"aw",@progbits
.nv.global.init:
	.type		_$_str,@object
	.size		_$_str,(_$_str_$_2 - _$_str)
_$_str:
        /*0000*/ 	.byte	0x5f, 0x5f, 0x43, 0x55, 0x44, 0x41, 0x5f, 0x46, 0x54, 0x5a, 0x00
	.type		_$_str_$_2,@object
	.size		_$_str_$_2,(.L_1 - _$_str_$_2)
_$_str_$_2:
        /*000b*/ 	.byte	0x5f, 0x5f, 0x43, 0x55, 0x44, 0x41, 0x5f, 0x50, 0x52, 0x45, 0x43, 0x5f, 0x53, 0x51, 0x52, 0x54
        /*001b*/ 	.byte	0x00
.L_1:


//--------------------- .nv.constant0.triton_poi_fused_clamp_convolution_div_pow_sqrt_sub_5 --------------------------
	.section	.nv.constant0.triton_poi_fused_clamp_convolution_div_pow_sqrt_sub_5,"a",@progbits
	.sectionflags	@""
	.align	4
.nv.constant0.triton_poi_fused_clamp_convolution_div_pow_sqrt_sub_5:
	.zero		564
